//
// Generated by NVIDIA NVVM Compiler
//
// Compiler Build ID: CL-36424714
// Cuda compilation tools, release 13.0, V13.0.88
// Based on NVVM 20.0.0
//

.version 9.0
.target sm_100
.address_size 64

	// .globl	_Z20cooperativeSumKernelPiS_i

.visible .entry _Z20cooperativeSumKernelPiS_i(
	.param .u64 .ptr .align 1 _Z20cooperativeSumKernelPiS_i_param_0,
	.param .u64 .ptr .align 1 _Z20cooperativeSumKernelPiS_i_param_1,
	.param .u32 _Z20cooperativeSumKernelPiS_i_param_2
)
{
	.reg .pred 	%p<16>;
	.reg .b32 	%r<56>;
	.reg .b64 	%rd<22>;

	ld.param.u64 	%rd6, [_Z20cooperativeSumKernelPiS_i_param_0];
	ld.param.u64 	%rd5, [_Z20cooperativeSumKernelPiS_i_param_1];
	ld.param.u32 	%r14, [_Z20cooperativeSumKernelPiS_i_param_2];
	cvta.to.global.u64 	%rd1, %rd6;
	// begin inline asm
	mov.u32 %r15, %envreg2;
	// end inline asm
	cvt.u64.u32 	%rd7, %r15;
	// begin inline asm
	mov.u32 %r16, %envreg1;
	// end inline asm
	cvt.u64.u32 	%rd8, %r16;
	shl.b64 	%rd9, %rd8, 32;
	or.b64  	%rd2, %rd9, %rd7;
	mov.u32 	%r1, %ctaid.x;
	mov.u32 	%r2, %ntid.x;
	mov.u32 	%r3, %tid.x;
	mad.lo.s32 	%r4, %r1, %r2, %r3;
	setp.ge.s32 	%p1, %r4, %r14;
	@%p1 bra 	$L__BB0_18;
	setp.ne.s64 	%p2, %rd2, 0;
	@%p2 bra 	$L__BB0_3;
	// begin inline asm
	trap;
	// end inline asm
$L__BB0_3:
	add.s64 	%rd3, %rd2, 4;
	barrier.sync 	0;
	mov.u32 	%r17, %tid.y;
	add.s32 	%r18, %r3, %r17;
	mov.u32 	%r19, %tid.z;
	or.b32  	%r5, %r18, %r19;
	setp.ne.s32 	%p3, %r5, 0;
	@%p3 bra 	$L__BB0_6;
	mov.u32 	%r22, %nctaid.x;
	mov.u32 	%r23, %nctaid.y;
	mul.lo.s32 	%r24, %r22, %r23;
	mov.u32 	%r25, %nctaid.z;
	mul.lo.s32 	%r26, %r24, %r25;
	mov.u32 	%r27, %ctaid.y;
	add.s32 	%r28, %r1, %r27;
	mov.u32 	%r29, %ctaid.z;
	neg.s32 	%r30, %r29;
	setp.eq.s32 	%p4, %r28, %r30;
	sub.s32 	%r31, -2147483647, %r26;
	selp.b32 	%r21, %r31, 1, %p4;
	// begin inline asm
	atom.add.release.gpu.u32 %r20,[%rd3],%r21;
	// end inline asm
$L__BB0_5:
	// begin inline asm
	ld.acquire.gpu.u32 %r32,[%rd3];
	// end inline asm
	xor.b32  	%r33, %r32, %r20;
	setp.gt.s32 	%p5, %r33, -1;
	@%p5 bra 	$L__BB0_5;
$L__BB0_6:
	barrier.sync 	0;
	mov.u32 	%r7, %nctaid.x;
	mov.u32 	%r34, %nctaid.y;
	mov.u32 	%r35, %nctaid.z;
	mul.lo.s32 	%r8, %r34, %r35;
	mul.wide.u32 	%rd12, %r8, %r7;
	mov.u32 	%r36, %ntid.y;
	mul.lo.s32 	%r37, %r2, %r36;
	mov.u32 	%r38, %ntid.z;
	mul.lo.s32 	%r39, %r37, %r38;
	cvt.u64.u32 	%rd13, %r39;
	mul.lo.s64 	%rd14, %rd12, %rd13;
	shr.u64 	%rd15, %rd14, 1;
	cvt.u32.u64 	%r55, %rd15;
	setp.lt.s32 	%p6, %r55, 1;
	@%p6 bra 	$L__BB0_16;
	mul.wide.s32 	%rd16, %r4, 4;
	add.s64 	%rd4, %rd1, %rd16;
	mul.lo.s32 	%r40, %r8, %r7;
	mov.u32 	%r41, %ctaid.y;
	add.s32 	%r42, %r1, %r41;
	mov.u32 	%r43, %ctaid.z;
	neg.s32 	%r44, %r43;
	setp.eq.s32 	%p7, %r42, %r44;
	sub.s32 	%r45, -2147483647, %r40;
	selp.b32 	%r10, %r45, 1, %p7;
$L__BB0_8:
	setp.ge.s32 	%p8, %r4, %r55;
	add.s32 	%r46, %r55, %r4;
	setp.ge.s32 	%p9, %r46, %r14;
	or.pred  	%p10, %p8, %p9;
	@%p10 bra 	$L__BB0_10;
	mul.wide.u32 	%rd17, %r55, 4;
	add.s64 	%rd18, %rd4, %rd17;
	ld.global.u32 	%r47, [%rd18];
	ld.global.u32 	%r48, [%rd4];
	add.s32 	%r49, %r48, %r47;
	st.global.u32 	[%rd4], %r49;
$L__BB0_10:
	setp.ne.s64 	%p11, %rd2, 0;
	@%p11 bra 	$L__BB0_12;
	// begin inline asm
	trap;
	// end inline asm
$L__BB0_12:
	setp.ne.s32 	%p12, %r5, 0;
	barrier.sync 	0;
	@%p12 bra 	$L__BB0_15;
	// begin inline asm
	atom.add.release.gpu.u32 %r50,[%rd3],%r10;
	// end inline asm
$L__BB0_14:
	// begin inline asm
	ld.acquire.gpu.u32 %r52,[%rd3];
	// end inline asm
	xor.b32  	%r53, %r52, %r50;
	setp.gt.s32 	%p13, %r53, -1;
	@%p13 bra 	$L__BB0_14;
$L__BB0_15:
	barrier.sync 	0;
	shr.u32 	%r13, %r55, 1;
	setp.gt.u32 	%p14, %r55, 1;
	mov.u32 	%r55, %r13;
	@%p14 bra 	$L__BB0_8;
$L__BB0_16:
	setp.ne.s32 	%p15, %r4, 0;
	@%p15 bra 	$L__BB0_18;
	ld.global.u32 	%r54, [%rd1];
	cvta.to.global.u64 	%rd21, %rd5;
	st.global.u32 	[%rd21], %r54;
$L__BB0_18:
	ret;

}


// ===== COMPILED SASS (sm_100) =====

	.target	sm_100

	.elftype	@"ET_EXEC"


//--------------------- .note.nv.tkinfo           --------------------------
	.section	.note.nv.tkinfo,"",@"SHT_NOTE"
	.sectionflags	@"SHF_NOTE_NV_TKINFO"
	.tkinfo
        /*0018*/ 	.word	0x00000002
        /*0030*/ 	.string	""
        /*0030*/ 	.string	"ptxas"
        /*0030*/ 	.string	"Cuda compilation tools, release 13.0, V13.0.88"
        /*0030*/ 	.string	"Build cuda_13.0.r13.0/compiler.36424714_0"
        /*0030*/ 	.string	"-arch sm_100 -m 64 "



//--------------------- .note.nv.cuinfo           --------------------------
	.section	.note.nv.cuinfo,"",@"SHT_NOTE"
	.sectionflags	@"SHF_NOTE_NV_CUINFO"
        /*0018*/ 	.short	0x0002
        /*001a*/ 	.short	0x0064
        /*001c*/ 	.short	0x0082
	.zero		2


//--------------------- .nv.info                  --------------------------
	.section	.nv.info,"",@"SHT_CUDA_INFO"
	.align	4


	//----- nvinfo : EIATTR_REGCOUNT
	.align		4
        /*0000*/ 	.byte	0x04, 0x2f
        /*0002*/ 	.short	(.L_1 - .L_0)
	.align		4
.L_0:
        /*0004*/ 	.word	index@(_Z20cooperativeSumKernelPiS_i)
        /*0008*/ 	.word	0x0000000f


	//----- nvinfo : EIATTR_FRAME_SIZE
	.align		4
.L_1:
        /*000c*/ 	.byte	0x04, 0x11
        /*000e*/ 	.short	(.L_3 - .L_2)
	.align		4
.L_2:
        /*0010*/ 	.word	index@(_Z20cooperativeSumKernelPiS_i)
        /*0014*/ 	.word	0x00000000


	//----- nvinfo : EIATTR_MIN_STACK_SIZE
	.align		4
.L_3:
        /*0018*/ 	.byte	0x04, 0x12
        /*001a*/ 	.short	(.L_5 - .L_4)
	.align		4
.L_4:
        /*001c*/ 	.word	index@(_Z20cooperativeSumKernelPiS_i)
        /*0020*/ 	.word	0x00000000
.L_5:


//--------------------- .nv.compat                --------------------------
	.section	.nv.compat,"",@"SHT_CUDA_COMPAT_INFO"
	.align	4
        /*0000*/ 	.byte	0x02, 0x09, 0x00, 0x00, 0x02, 0x02, 0x01, 0x00, 0x02, 0x05, 0x05, 0x00, 0x03, 0x07, 0x01, 0x01
        /*0010*/ 	.byte	0x02, 0x03, 0x00, 0x00, 0x02, 0x06, 0x01, 0x00, 0x04, 0x0b, 0x08, 0x00, 0x09, 0x00, 0x00, 0x00
        /*0020*/ 	.byte	0x00, 0x00, 0x00, 0x00


//--------------------- .nv.info._Z20cooperativeSumKernelPiS_i --------------------------
	.section	.nv.info._Z20cooperativeSumKernelPiS_i,"",@"SHT_CUDA_INFO"
	.sectionflags	@""
	.align	4


	//----- nvinfo : EIATTR_CUDA_API_VERSION
	.align		4
        /*0000*/ 	.byte	0x04, 0x37
        /*0002*/ 	.short	(.L_7 - .L_6)
.L_6:
        /*0004*/ 	.word	0x00000082


	//----- nvinfo : EIATTR_KPARAM_INFO
	.align		4
.L_7:
        /*0008*/ 	.byte	0x04, 0x17
        /*000a*/ 	.short	(.L_9 - .L_8)
.L_8:
        /*000c*/ 	.word	0x00000000
        /*0010*/ 	.short	0x0002
        /*0012*/ 	.short	0x0010
        /*0014*/ 	.byte	0x00, 0xf0, 0x11, 0x00


	//----- nvinfo : EIATTR_KPARAM_INFO
	.align		4
.L_9:
        /*0018*/ 	.byte	0x04, 0x17
        /*001a*/ 	.short	(.L_11 - .L_10)
.L_10:
        /*001c*/ 	.word	0x00000000
        /*0020*/ 	.short	0x0001
        /*0022*/ 	.short	0x0008
        /*0024*/ 	.byte	0x00, 0xf5, 0x21, 0x00


	//----- nvinfo : EIATTR_KPARAM_INFO
	.align		4
.L_11:
        /*0028*/ 	.byte	0x04, 0x17
        /*002a*/ 	.short	(.L_13 - .L_12)
.L_12:
        /*002c*/ 	.word	0x00000000
        /*0030*/ 	.short	0x0000
        /*0032*/ 	.short	0x0000
        /*0034*/ 	.byte	0x00, 0xf5, 0x21, 0x00


	//----- nvinfo : EIATTR_SPARSE_MMA_MASK
	.align		4
.L_13:
        /*0038*/ 	.byte	0x03, 0x50
        /*003a*/ 	.short	0x0000


	//----- nvinfo : EIATTR_MAXREG_COUNT
	.align		4
        /*003c*/ 	.byte	0x03, 0x1b
        /*003e*/ 	.short	0x00ff


	//----- nvinfo : EIATTR_NUM_BARRIERS
	.align		4
        /*0040*/ 	.byte	0x02, 0x4c
        /*0042*/ 	.byte	0x01
	.zero		1


	//----- nvinfo : EIATTR_MERCURY_ISA_VERSION
	.align		4
        /*0044*/ 	.byte	0x03, 0x5f
        /*0046*/ 	.short	0x0101


	//----- nvinfo : EIATTR_INT_WARP_WIDE_INSTR_OFFSETS
	.align		4
        /*0048*/ 	.byte	0x04, 0x31
        /*004a*/ 	.short	(.L_15 - .L_14)


	//   ....[0]....
.L_14:
        /*004c*/ 	.word	0x00000240


	//   ....[1]....
        /*0050*/ 	.word	0x00000380


	//   ....[2]....
        /*0054*/ 	.word	0x00000740


	//   ....[3]....
        /*0058*/ 	.word	0x00000800


	//----- nvinfo : EIATTR_COOP_GROUP_MASK_REGIDS
	.align		4
.L_15:
        /*005c*/ 	.byte	0x04, 0x29
        /*005e*/ 	.short	(.L_17 - .L_16)


	//   ....[0]....
.L_16:
        /*0060*/ 	.word	0xffffffff


	//   ....[1]....
        /*0064*/ 	.word	0xffffffff


	//   ....[2]....
        /*0068*/ 	.word	0xffffffff


	//   ....[3]....
        /*006c*/ 	.word	0xffffffff


	//   ....[4]....
        /*0070*/ 	.word	0x05000009


	//   ....[5]....
        /*0074*/ 	.word	0x05000009


	//   ....[6]....
        /*0078*/ 	.word	0x05000009


	//----- nvinfo : EIATTR_COOP_GROUP_INSTR_OFFSETS
	.align		4
.L_17:
        /*007c*/ 	.byte	0x04, 0x28
        /*007e*/ 	.short	(.L_19 - .L_18)


	//   ....[0]....
.L_18:
        /*0080*/ 	.word	0x000001a0


	//   ....[1]....
        /*0084*/ 	.word	0x00000430


	//   ....[2]....
        /*0088*/ 	.word	0x00000700


	//   ....[3]....
        /*008c*/ 	.word	0x000008b0


	//   ....[4]....
        /*0090*/ 	.word	0x000009e0


	//   ....[5]....
        /*0094*/ 	.word	0x00000a90


	//   ....[6]....
        /*0098*/ 	.word	0x00000b40


	//----- nvinfo : EIATTR_VRC_CTA_INIT_COUNT
	.align		4
.L_19:
        /*009c*/ 	.byte	0x02, 0x4a
	.zero		1
	.zero		1


	//----- nvinfo : EIATTR_EXIT_INSTR_OFFSETS
	.align		4
        /*00a0*/ 	.byte	0x04, 0x1c
        /*00a2*/ 	.short	(.L_21 - .L_20)


	//   ....[0]....
.L_20:
        /*00a4*/ 	.word	0x00000070


	//   ....[1]....
        /*00a8*/ 	.word	0x00000910


	//   ....[2]....
        /*00ac*/ 	.word	0x00000960


	//----- nvinfo : EIATTR_CRS_STACK_SIZE
	.align		4
.L_21:
        /*00b0*/ 	.byte	0x04, 0x1e
        /*00b2*/ 	.short	(.L_23 - .L_22)
.L_22:
        /*00b4*/ 	.word	0x00000000


	//----- nvinfo : EIATTR_CBANK_PARAM_SIZE
	.align		4
.L_23:
        /*00b8*/ 	.byte	0x03, 0x19
        /*00ba*/ 	.short	0x0014


	//----- nvinfo : EIATTR_PARAM_CBANK
	.align		4
        /*00bc*/ 	.byte	0x04, 0x0a
        /*00be*/ 	.short	(.L_25 - .L_24)
	.align		4
.L_24:
        /*00c0*/ 	.word	index@(.nv.constant0._Z20cooperativeSumKernelPiS_i)
        /*00c4*/ 	.short	0x0380
        /*00c6*/ 	.short	0x0014


	//----- nvinfo : EIATTR_SW_WAR
	.align		4
.L_25:
        /*00c8*/ 	.byte	0x04, 0x36
        /*00ca*/ 	.short	(.L_27 - .L_26)
.L_26:
        /*00cc*/ 	.word	0x00000008
.L_27:


//--------------------- .nv.callgraph             --------------------------
	.section	.nv.callgraph,"",@"SHT_CUDA_CALLGRAPH"
	.align	4
	.sectionentsize	8
	.align		4
        /*0000*/ 	.word	0x00000000
	.align		4
        /*0004*/ 	.word	0xffffffff
	.align		4
        /*0008*/ 	.word	0x00000000
	.align		4
        /*000c*/ 	.word	0xfffffffe
	.align		4
        /*0010*/ 	.word	0x00000000
	.align		4
        /*0014*/ 	.word	0xfffffffd
	.align		4
        /*0018*/ 	.word	0x00000000
	.align		4
        /*001c*/ 	.word	0xfffffffc


//--------------------- .text._Z20cooperativeSumKernelPiS_i --------------------------
	.section	.text._Z20cooperativeSumKernelPiS_i,"ax",@progbits
	.align	128
        .global         _Z20cooperativeSumKernelPiS_i
        .type           _Z20cooperativeSumKernelPiS_i,@function
        .size           _Z20cooperativeSumKernelPiS_i,(.L_x_26 - _Z20cooperativeSumKernelPiS_i)
        .other          _Z20cooperativeSumKernelPiS_i,@"STO_CUDA_ENTRY STV_DEFAULT"
_Z20cooperativeSumKernelPiS_i:
.text._Z20cooperativeSumKernelPiS_i:
[----:B------:R-:W-:Y:S01]  /*0000*/  LDC R1, c[0x0][0x37c] ;  /* 0x0000df00ff017b82 */ /* 0x000fe20000000800 */
[----:B------:R-:W0:Y:S07]  /*0010*/  S2R R5, SR_TID.X ;  /* 0x0000000000057919 */ /* 0x000e2e0000002100 */
[----:B------:R-:W0:Y:S01]  /*0020*/  S2UR UR12, SR_CTAID.X ;  /* 0x00000000000c79c3 */ /* 0x000e220000002500 */
[----:B------:R-:W1:Y:S07]  /*0030*/  LDCU UR4, c[0x0][0x390] ;  /* 0x00007200ff0477ac */ /* 0x000e6e0008000800 */
[----:B------:R-:W0:Y:S02]  /*0040*/  LDC R8, c[0x0][0x360] ;  /* 0x0000d800ff087b82 */ /* 0x000e240000000800 */
[----:B0-----:R-:W-:-:S05]  /*0050*/  IMAD R0, R8, UR12, R5 ;  /* 0x0000000c08007c24 */ /* 0x001fca000f8e0205 */
[----:B-1----:R-:W-:-:S13]  /*0060*/  ISETP.GE.AND P0, PT, R0, UR4, PT ;  /* 0x0000000400007c0c */ /* 0x002fda000bf06270 */
[----:B------:R-:W-:Y:S05]  /*0070*/  @P0 EXIT ;  /* 0x000000000000094d */ /* 0x000fea0003800000 */
[----:B------:R-:W-:-:S05]  /*0080*/  CS2R.32 R3, SR_CgaSize ;  /* 0x0000000000037805 */ /* 0x000fca0000008a00 */
[----:B------:R-:W-:-:S05]  /*0090*/  IMAD R3, R3, -0xa0, RZ ;  /* 0xffffff6003037824 */ /* 0x000fca00078e02ff */
[----:B------:R-:W-:-:S14]  /*00a0*/  R2UR UR10, R3 ;  /* 0x00000000030a72ca */ /* 0x000fdc00000e0000 */
[----:B------:R-:W0:Y:S01]  /*00b0*/  LDCU UR10, c[0x0][UR10+0x258] ;  /* 0x00004b000a0a77ac */ /* 0x000e220008000800 */
[----:B------:R-:W-:-:S05]  /*00c0*/  CS2R.32 R3, SR_CgaSize ;  /* 0x0000000000037805 */ /* 0x000fca0000008a00 */
[----:B------:R-:W-:-:S05]  /*00d0*/  IMAD R3, R3, -0xa0, RZ ;  /* 0xffffff6003037824 */ /* 0x000fca00078e02ff */
[----:B------:R-:W-:-:S14]  /*00e0*/  R2UR UR11, R3 ;  /* 0x00000000030b72ca */ /* 0x000fdc00000e0000 */
[----:B------:R-:W1:Y:S01]  /*00f0*/  LDCU UR11, c[0x0][UR11+0x254] ;  /* 0x00004a800b0b77ac */ /* 0x000e620008000800 */
[----:B0-----:R-:W-:Y:S02]  /*0100*/  UISETP.NE.U32.AND UP0, UPT, UR10, URZ, UPT ;  /* 0x000000ff0a00728c */ /* 0x001fe4000bf05070 */
[----:B------:R-:W-:Y:S02]  /*0110*/  IMAD.U32 R2, RZ, RZ, UR10 ;  /* 0x0000000aff027e24 */ /* 0x000fe4000f8e00ff */
[----:B-1----:R-:W-:Y:S02]  /*0120*/  UISETP.NE.AND.EX UP0, UPT, UR11, URZ, UPT, UP0 ;  /* 0x000000ff0b00728c */ /* 0x002fe4000bf05300 */
[----:B------:R-:W-:-:S07]  /*0130*/  IMAD.U32 R3, RZ, RZ, UR11 ;  /* 0x0000000bff037e24 */ /* 0x000fce000f8e00ff */
[----:B------:R-:W-:Y:S05]  /*0140*/  BRA.U UP0, `(.L_x_0) ;  /* 0x0000000100047547 */ /* 0x000fea000b800000 */
[----:B------:R-:W-:Y:S05]  /*0150*/  BPT.TRAP 0x1 ;  /* 0x000000040000795c */ /* 0x000fea0000300000 */
.L_x_0:
[----:B------:R-:W0:Y:S01]  /*0160*/  S2R R4, SR_TID.Y ;  /* 0x0000000000047919 */ /* 0x000e220000002200 */
[----:B------:R-:W1:Y:S01]  /*0170*/  LDCU.64 UR14, c[0x0][0x358] ;  /* 0x00006b00ff0e77ac */ /* 0x000e620008000a00 */
[----:B------:R-:W-:Y:S01]  /*0180*/  BSSY B0, `(.L_x_1) ;  /* 0x0000028000007945 */ /* 0x000fe20003800000 */
[----:B------:R-:W2:Y:S01]  /*0190*/  S2R R7, SR_TID.Z ;  /* 0x0000000000077919 */ /* 0x000ea20000002300 */
[----:B------:R-:W-:Y:S01]  /*01a0*/  BAR.SYNC.DEFER_BLOCKING 0x0 ;  /* 0x0000000000007b1d */ /* 0x000fe20000010000 */
[----:B0-----:R-:W-:-:S05]  /*01b0*/  IMAD.IADD R4, R5, 0x1, R4 ;  /* 0x0000000105047824 */ /* 0x001fca00078e0204 */
[----:B--2---:R-:W-:-:S13]  /*01c0*/  LOP3.LUT P0, R4, R4, RZ, R7, 0xfa, !PT ;  /* 0x000000ff04047212 */ /* 0x004fda000780fa07 */
[----:B-1----:R-:W-:Y:S05]  /*01d0*/  @P0 BRA `(.L_x_2) ;  /* 0x0000000000880947 */ /* 0x002fea0003800000 */
[----:B------:R-:W0:Y:S01]  /*01e0*/  LDCU UR4, c[0x0][0x370] ;  /* 0x00006e00ff0477ac */ /* 0x000e220008000800 */
[----:B------:R-:W1:Y:S01]  /*01f0*/  S2UR UR7, SR_CTAID.Y ;  /* 0x00000000000779c3 */ /* 0x000e620000002600 */
[----:B------:R-:W2:Y:S01]  /*0200*/  S2R R7, SR_LANEID ;  /* 0x0000000000077919 */ /* 0x000ea20000000000 */
[----:B------:R-:W3:Y:S01]  /*0210*/  LDCU UR5, c[0x0][0x374] ;  /* 0x00006e80ff0577ac */ /* 0x000ee20008000800 */
[----:B------:R-:W4:Y:S05]  /*0220*/  LDCU UR6, c[0x0][0x378] ;  /* 0x00006f00ff0677ac */ /* 0x000f2a0008000800 */
[----:B------:R-:W5:Y:S01]  /*0230*/  S2UR UR8, SR_CTAID.Z ;  /* 0x00000000000879c3 */ /* 0x000f620000002700 */
[----:B------:R-:W-:-:S02]  /*0240*/  VOTEU.ANY UR13, UPT, PT ;  /* 0x00000000000d7886 */ /* 0x000fc400038e0100 */
[----:B------:R-:W2:Y:S01]  /*0250*/  FLO.U32 R6, UR13 ;  /* 0x0000000d00067d00 */ /* 0x000ea200080e0000 */
[----:B0-----:R-:W-:-:S07]  /*0260*/  UIADD3 UR9, UPT, UPT, URZ, -UR4, URZ ;  /* 0x80000004ff097290 */ /* 0x001fce000fffe0ff */
[----:B------:R-:W0:Y:S01]  /*0270*/  POPC R5, UR13 ;  /* 0x0000000d00057d09 */ /* 0x000e220008000000 */
[----:B-1----:R-:W-:-:S03]  /*0280*/  UIADD3 UR4, UPT, UPT, UR12, UR7, URZ ;  /* 0x000000070c047290 */ /* 0x002fc6000fffe0ff */
[----:B------:R-:W-:Y:S02]  /*0290*/  UMOV UR7, UR9 ;  /* 0x0000000900077c82 */ /* 0x000fe40008000000 */
[----:B---3--:R-:W-:Y:S02]  /*02a0*/  UIMAD UR5, UR7, UR5, URZ ;  /* 0x00000005070572a4 */ /* 0x008fe4000f8e02ff */
[----:B-----5:R-:W-:Y:S01]  /*02b0*/  UIADD3 UR8, UPT, UPT, -UR8, URZ, URZ ;  /* 0x000000ff08087290 */ /* 0x020fe2000fffe1ff */
[----:B--2---:R-:W-:-:S03]  /*02c0*/  ISETP.EQ.U32.AND P0, PT, R6, R7, PT ;  /* 0x000000070600720c */ /* 0x004fc60003f02070 */
[----:B------:R-:W-:Y:S02]  /*02d0*/  UISETP.NE.AND UP0, UPT, UR4, UR8, UPT ;  /* 0x000000080400728c */ /* 0x000fe4000bf05270 */
[----:B----4-:R-:W-:-:S04]  /*02e0*/  UIMAD UR4, UR6, UR5, -0x7fffffff ;  /* 0x80000001060474a4 */ /* 0x010fc8000f8e0205 */
[----:B------:R-:W-:-:S06]  /*02f0*/  USEL UR4, UR4, 0x1, !UP0 ;  /* 0x0000000104047887 */ /* 0x000fcc000c000000 */
[----:B0-----:R-:W-:Y:S01]  /*0300*/  IMAD R7, R5, UR4, RZ ;  /* 0x0000000405077c24 */ /* 0x001fe2000f8e02ff */
[----:B------:R-:W-:Y:S06]  /*0310*/  @P0 MEMBAR.ALL.GPU ;  /* 0x0000000000000992 */ /* 0x000fec000000a000 */
[----:B------:R-:W-:-:S00]  /*0320*/  @P0 ERRBAR ;  /* 0x00000000000009ab */ /* 0x000fc00000000000 */
[----:B------:R-:W-:Y:S06]  /*0330*/  @P0 CGAERRBAR ;  /* 0x00000000000005ab */ /* 0x000fec0000000000 */
[----:B------:R-:W2:Y:S01]  /*0340*/  @P0 ATOM.E.ADD.STRONG.GPU PT, R7, desc[UR14][R2.64+0x4], R7 ;  /* 0x800004070207098a */ /* 0x000ea200081ef10e */
[----:B------:R-:W0:Y:S02]  /*0350*/  S2R R9, SR_LTMASK ;  /* 0x0000000000097919 */ /* 0x000e240000003900 */
[----:B0-----:R-:W-:-:S04]  /*0360*/  LOP3.LUT R9, R9, UR13, RZ, 0xc0, !PT ;  /* 0x0000000d09097c12 */ /* 0x001fc8000f8ec0ff */
[----:B------:R-:W0:Y:S01]  /*0370*/  POPC R10, R9 ;  /* 0x00000009000a7309 */ /* 0x000e220000000000 */
[----:B--2---:R-:W0:Y:S02]  /*0380*/  SHFL.IDX PT, R5, R7, R6, 0x1f ;  /* 0x00001f0607057589 */ /* 0x004e2400000e0000 */
[----:B0-----:R-:W-:-:S07]  /*0390*/  IMAD R5, R10, UR4, R5 ;  /* 0x000000040a057c24 */ /* 0x001fce000f8e0205 */
.L_x_3:
[----:B------:R-:W2:Y:S04]  /*03a0*/  LD.E.STRONG.GPU R6, desc[UR14][R2.64+0x4] ;  /* 0x0000040e02067980 */ /* 0x000ea8000c10f900 */
[----:B--2---:R-:W-:Y:S01]  /*03b0*/  CCTL.IVALL ;  /* 0x00000000ff00798f */ /* 0x004fe20002000000 */
[----:B------:R-:W-:Y:S05]  /*03c0*/  YIELD ;  /* 0x0000000000007946 */ /* 0x000fea0003800000 */
[----:B------:R-:W-:-:S04]  /*03d0*/  LOP3.LUT R6, R6, R5, RZ, 0x3c, !PT ;  /* 0x0000000506067212 */ /* 0x000fc800078e3cff */
[----:B------:R-:W-:-:S13]  /*03e0*/  ISETP.GT.AND P0, PT, R6, -0x1, PT ;  /* 0xffffffff0600780c */ /* 0x000fda0003f04270 */
[----:B------:R-:W-:Y:S05]  /*03f0*/  @P0 BRA `(.L_x_3) ;  /* 0xfffffffc00e80947 */ /* 0x000fea000383ffff */
.L_x_2:
[----:B------:R-:W-:Y:S05]  /*0400*/  BSYNC B0 ;  /* 0x0000000000007941 */ /* 0x000fea0003800000 */
.L_x_1:
[----:B------:R-:W-:-:S03]  /*0410*/  UMOV UR4, 0xffffffff ;  /* 0xffffffff00047882 */ /* 0x000fc60000000000 */
[----:B------:R-:W-:Y:S05]  /*0420*/  BRA.DIV UR4, `(.L_x_4) ;  /* 0x0000000604547947 */ /* 0x000fea000b800000 */
[----:B------:R-:W-:Y:S06]  /*0430*/  BAR.SYNC.DEFER_BLOCKING 0x0 ;  /* 0x0000000000007b1d */ /* 0x000fec0000010000 */
.L_x_18:
[----:B------:R-:W0:Y:S01]  /*0440*/  LDC R10, c[0x0][0x370] ;  /* 0x0000dc00ff0a7b82 */ /* 0x000e220000000800 */
[----:B------:R-:W-:Y:S07]  /*0450*/  BSSY B0, `(.L_x_5) ;  /* 0x000004a000007945 */ /* 0x000fee0003800000 */
[----:B------:R-:W1:Y:S08]  /*0460*/  LDC R5, c[0x0][0x374] ;  /* 0x0000dd00ff057b82 */ /* 0x000e700000000800 */
[----:B------:R-:W1:Y:S01]  /*0470*/  LDC R6, c[0x0][0x378] ;  /* 0x0000de00ff067b82 */ /* 0x000e620000000800 */
[----:B------:R-:W2:Y:S01]  /*0480*/  LDCU UR4, c[0x0][0x364] ;  /* 0x00006c80ff0477ac */ /* 0x000ea20008000800 */
[----:B------:R-:W3:Y:S01]  /*0490*/  LDCU UR5, c[0x0][0x368] ;  /* 0x00006d00ff0577ac */ /* 0x000ee20008000800 */
[----:B--2---:R-:W-:-:S04]  /*04a0*/  IMAD R8, R8, UR4, RZ ;  /* 0x0000000408087c24 */ /* 0x004fc8000f8e02ff */
[----:B---3--:R-:W-:Y:S02]  /*04b0*/  IMAD R9, R8, UR5, RZ ;  /* 0x0000000508097c24 */ /* 0x008fe4000f8e02ff */
[----:B-1----:R-:W-:-:S04]  /*04c0*/  IMAD R5, R5, R6, RZ ;  /* 0x0000000605057224 */ /* 0x002fc800078e02ff */
[----:B0-----:R-:W-:-:S04]  /*04d0*/  IMAD.WIDE.U32 R6, R5, R10, RZ ;  /* 0x0000000a05067225 */ /* 0x001fc800078e00ff */
[-C--:B------:R-:W-:Y:S02]  /*04e0*/  IMAD R11, R7, R9.reuse, RZ ;  /* 0x00000009070b7224 */ /* 0x080fe400078e02ff */
[----:B------:R-:W-:-:S04]  /*04f0*/  IMAD.WIDE.U32 R6, R6, R9, RZ ;  /* 0x0000000906067225 */ /* 0x000fc800078e00ff */
[----:B------:R-:W-:-:S05]  /*0500*/  IMAD.IADD R7, R7, 0x1, R11 ;  /* 0x0000000107077824 */ /* 0x000fca00078e020b */
[----:B------:R-:W-:-:S04]  /*0510*/  SHF.R.U64 R7, R6, 0x1, R7 ;  /* 0x0000000106077819 */ /* 0x000fc80000001207 */
[----:B------:R-:W-:-:S13]  /*0520*/  ISETP.GE.AND P0, PT, R7, 0x1, PT ;  /* 0x000000010700780c */ /* 0x000fda0003f06270 */
[----:B------:R-:W-:Y:S05]  /*0530*/  @!P0 BRA `(.L_x_6) ;  /* 0x0000000000ec8947 */ /* 0x000fea0003800000 */
[----:B------:R-:W0:Y:S01]  /*0540*/  S2UR UR4, SR_CTAID.Y ;  /* 0x00000000000479c3 */ /* 0x000e220000002600 */
[----:B------:R-:W-:Y:S01]  /*0550*/  IMAD.MOV R5, RZ, RZ, -R5 ;  /* 0x000000ffff057224 */ /* 0x000fe200078e0a05 */
[----:B------:R-:W-:-:S06]  /*0560*/  ISETP.NE.AND P1, PT, R4, RZ, PT ;  /* 0x000000ff0400720c */ /* 0x000fcc0003f25270 */
[----:B------:R-:W1:Y:S08]  /*0570*/  S2UR UR5, SR_CTAID.Z ;  /* 0x00000000000579c3 */ /* 0x000e700000002700 */
[----:B------:R-:W2:Y:S01]  /*0580*/  LDC.64 R8, c[0x0][0x380] ;  /* 0x0000e000ff087b82 */ /* 0x000ea20000000a00 */
[----:B0-----:R-:W-:Y:S01]  /*0590*/  UIADD3 UR4, UPT, UPT, UR12, UR4, URZ ;  /* 0x000000040c047290 */ /* 0x001fe2000fffe0ff */
[----:B-1----:R-:W-:-:S05]  /*05a0*/  IADD3 R6, PT, PT, RZ, -UR5, RZ ;  /* 0x80000005ff067c10 */ /* 0x002fca000fffe0ff */
[----:B------:R-:W-:Y:S01]  /*05b0*/  ISETP.NE.AND P0, PT, R6, UR4, PT ;  /* 0x0000000406007c0c */ /* 0x000fe2000bf05270 */
[----:B------:R-:W-:Y:S02]  /*05c0*/  IMAD R6, R10, R5, -0x7fffffff ;  /* 0x800000010a067424 */ /* 0x000fe400078e0205 */
[----:B--2---:R-:W-:-:S03]  /*05d0*/  IMAD.WIDE R4, R0, 0x4, R8 ;  /* 0x0000000400047825 */ /* 0x004fc600078e0208 */
[----:B------:R-:W-:-:S07]  /*05e0*/  SEL R6, R6, 0x1, !P0 ;  /* 0x0000000106067807 */ /* 0x000fce0004000000 */
.L_x_15:
[----:B0-----:R-:W0:Y:S01]  /*05f0*/  LDCU UR4, c[0x0][0x390] ;  /* 0x00007200ff0477ac */ /* 0x001e220008000800 */
[----:B------:R-:W-:Y:S01]  /*0600*/  IMAD.IADD R8, R0, 0x1, R7 ;  /* 0x0000000100087824 */ /* 0x000fe200078e0207 */
[----:B------:R-:W-:Y:S04]  /*0610*/  BSSY.RECONVERGENT B1, `(.L_x_7) ;  /* 0x0000009000017945 */ /* 0x000fe80003800200 */
[----:B0-----:R-:W-:-:S04]  /*0620*/  ISETP.GE.AND P0, PT, R8, UR4, PT ;  /* 0x0000000408007c0c */ /* 0x001fc8000bf06270 */
[----:B------:R-:W-:-:S13]  /*0630*/  ISETP.GE.OR P0, PT, R0, R7, P0 ;  /* 0x000000070000720c */ /* 0x000fda0000706670 */
[----:B------:R-:W-:Y:S05]  /*0640*/  @P0 BRA `(.L_x_8) ;  /* 0x0000000000140947 */ /* 0x000fea0003800000 */
[----:B------:R-:W-:Y:S01]  /*0650*/  IMAD.WIDE.U32 R8, R7, 0x4, R4 ;  /* 0x0000000407087825 */ /* 0x000fe200078e0004 */
[----:B------:R-:W2:Y:S05]  /*0660*/  LDG.E R11, desc[UR14][R4.64] ;  /* 0x0000000e040b7981 */ /* 0x000eaa000c1e1900 */
[----:B------:R-:W2:Y:S02]  /*0670*/  LDG.E R8, desc[UR14][R8.64] ;  /* 0x0000000e08087981 */ /* 0x000ea4000c1e1900 */
[----:B--2---:R-:W-:-:S05]  /*0680*/  IMAD.IADD R11, R8, 0x1, R11 ;  /* 0x00000001080b7824 */ /* 0x004fca00078e020b */
[----:B------:R0:W-:Y:S02]  /*0690*/  STG.E desc[UR14][R4.64], R11 ;  /* 0x0000000b04007986 */ /* 0x0001e4000c10190e */
.L_x_8:
[----:B------:R-:W-:Y:S05]  /*06a0*/  BSYNC.RECONVERGENT B1 ;  /* 0x0000000000017941 */ /* 0x000fea0003800200 */
.L_x_7:
[----:B------:R-:W-:-:S04]  /*06b0*/  UISETP.NE.U32.AND UP0, UPT, UR10, URZ, UPT ;  /* 0x000000ff0a00728c */ /* 0x000fc8000bf05070 */
[----:B------:R-:W-:-:S09]  /*06c0*/  UISETP.NE.AND.EX UP0, UPT, UR11, URZ, UPT, UP0 ;  /* 0x000000ff0b00728c */ /* 0x000fd2000bf05300 */
[----:B------:R-:W-:Y:S05]  /*06d0*/  BRA.U !UP0, `(.L_x_9) ;  /* 0x0000000108a47547 */ /* 0x000fea000b800000 */
[----:B------:R-:W-:-:S03]  /*06e0*/  UMOV UR4, 0xffffffff ;  /* 0xffffffff00047882 */ /* 0x000fc60000000000 */
[----:B------:R-:W-:Y:S05]  /*06f0*/  BRA.DIV UR4, `(.L_x_10) ;  /* 0x0000000204cc7947 */ /* 0x000fea000b800000 */
[----:B------:R-:W-:Y:S06]  /*0700*/  BAR.SYNC.DEFER_BLOCKING 0x0 ;  /* 0x0000000000007b1d */ /* 0x000fec0000010000 */
.L_x_21:
[----:B------:R-:W-:Y:S04]  /*0710*/  BSSY B1, `(.L_x_11) ;  /* 0x0000017000017945 */ /* 0x000fe80003800000 */
[----:B------:R-:W-:Y:S05]  /*0720*/  @P1 BRA `(.L_x_12) ;  /* 0x0000000000541947 */ /* 0x000fea0003800000 */
[----:B------:R-:W1:Y:S01]  /*0730*/  S2R R9, SR_LANEID ;  /* 0x0000000000097919 */ /* 0x000e620000000000 */
[----:B------:R-:W-:Y:S02]  /*0740*/  VOTEU.ANY UR4, UPT, PT ;  /* 0x0000000000047886 */ /* 0x000fe400038e0100 */
[----:B------:R-:W1:Y:S01]  /*0750*/  FLO.U32 R10, UR4 ;  /* 0x00000004000a7d00 */ /* 0x000e6200080e0000 */
[----:B------:R-:W-:Y:S01]  /*0760*/  UPOPC UR5, UR4 ;  /* 0x00000004000572bf */ /* 0x000fe20008000000 */
[----:B-1----:R-:W-:-:S05]  /*0770*/  ISETP.EQ.U32.AND P0, PT, R10, R9, PT ;  /* 0x000000090a00720c */ /* 0x002fca0003f02070 */
[----:B------:R-:W-:-:S08]  /*0780*/  IMAD R9, R6, UR5, RZ ;  /* 0x0000000506097c24 */ /* 0x000fd0000f8e02ff */
[----:B------:R-:W-:Y:S06]  /*0790*/  @P0 MEMBAR.ALL.GPU ;  /* 0x0000000000000992 */ /* 0x000fec000000a000 */
[----:B------:R-:W-:-:S00]  /*07a0*/  @P0 ERRBAR ;  /* 0x00000000000009ab */ /* 0x000fc00000000000 */
[----:B------:R-:W-:Y:S06]  /*07b0*/  @P0 CGAERRBAR ;  /* 0x00000000000005ab */ /* 0x000fec0000000000 */
[----:B------:R-:W0:Y:S01]  /*07c0*/  @P0 ATOM.E.ADD.STRONG.GPU PT, R9, desc[UR14][R2.64+0x4], R9 ;  /* 0x800004090209098a */ /* 0x000e2200081ef10e */
[----:B------:R-:W1:Y:S02]  /*07d0*/  S2R R12, SR_LTMASK ;  /* 0x00000000000c7919 */ /* 0x000e640000003900 */
[----:B-1----:R-:W-:-:S04]  /*07e0*/  LOP3.LUT R12, R12, UR4, RZ, 0xc0, !PT ;  /* 0x000000040c0c7c12 */ /* 0x002fc8000f8ec0ff */
[----:B------:R-:W1:Y:S01]  /*07f0*/  POPC R8, R12 ;  /* 0x0000000c00087309 */ /* 0x000e620000000000 */
[----:B0-----:R-:W1:Y:S02]  /*0800*/  SHFL.IDX PT, R11, R9, R10, 0x1f ;  /* 0x00001f0a090b7589 */ /* 0x001e6400000e0000 */
[----:B-1----:R-:W-:-:S07]  /*0810*/  IMAD R8, R6, R8, R11 ;  /* 0x0000000806087224 */ /* 0x002fce00078e020b */
.L_x_13:
[----:B------:R-:W2:Y:S04]  /*0820*/  LD.E.STRONG.GPU R9, desc[UR14][R2.64+0x4] ;  /* 0x0000040e02097980 */ /* 0x000ea8000c10f900 */
[----:B--2---:R-:W-:Y:S01]  /*0830*/  CCTL.IVALL ;  /* 0x00000000ff00798f */ /* 0x004fe20002000000 */
[----:B------:R-:W-:Y:S05]  /*0840*/  YIELD ;  /* 0x0000000000007946 */ /* 0x000fea0003800000 */
[----:B------:R-:W-:-:S04]  /*0850*/  LOP3.LUT R9, R9, R8, RZ, 0x3c, !PT ;  /* 0x0000000809097212 */ /* 0x000fc800078e3cff */
[----:B------:R-:W-:-:S13]  /*0860*/  ISETP.GT.AND P0, PT, R9, -0x1, PT ;  /* 0xffffffff0900780c */ /* 0x000fda0003f04270 */
[----:B------:R-:W-:Y:S05]  /*0870*/  @P0 BRA `(.L_x_13) ;  /* 0xfffffffc00e80947 */ /* 0x000fea000383ffff */
.L_x_12:
[----:B------:R-:W-:Y:S05]  /*0880*/  BSYNC B1 ;  /* 0x0000000000017941 */ /* 0x000fea0003800000 */
.L_x_11:
[----:B------:R-:W-:-:S03]  /*0890*/  UMOV UR4, 0xffffffff ;  /* 0xffffffff00047882 */ /* 0x000fc60000000000 */
[----:B------:R-:W-:Y:S05]  /*08a0*/  BRA.DIV UR4, `(.L_x_14) ;  /* 0x00000002048c7947 */ /* 0x000fea000b800000 */
[----:B------:R-:W-:Y:S06]  /*08b0*/  BAR.SYNC.DEFER_BLOCKING 0x0 ;  /* 0x0000000000007b1d */ /* 0x000fec0000010000 */
.L_x_24:
[----:B------:R-:W-:Y:S02]  /*08c0*/  ISETP.GT.U32.AND P0, PT, R7, 0x1, PT ;  /* 0x000000010700780c */ /* 0x000fe40003f04070 */
[----:B------:R-:W-:-:S11]  /*08d0*/  SHF.R.U32.HI R7, RZ, 0x1, R7 ;  /* 0x00000001ff077819 */ /* 0x000fd60000011607 */
[----:B------:R-:W-:Y:S05]  /*08e0*/  @P0 BRA `(.L_x_15) ;  /* 0xfffffffc00400947 */ /* 0x000fea000383ffff */
.L_x_6:
[----:B------:R-:W-:Y:S05]  /*08f0*/  BSYNC B0 ;  /* 0x0000000000007941 */ /* 0x000fea0003800000 */
.L_x_5:
[----:B------:R-:W-:-:S13]  /*0900*/  ISETP.NE.AND P0, PT, R0, RZ, PT ;  /* 0x000000ff0000720c */ /* 0x000fda0003f05270 */
[----:B------:R-:W-:Y:S05]  /*0910*/  @P0 EXIT ;  /* 0x000000000000094d */ /* 0x000fea0003800000 */
[----:B------:R-:W1:Y:S02]  /*0920*/  LDC.64 R2, c[0x0][0x380] ;  /* 0x0000e000ff027b82 */ /* 0x000e640000000a00 */
[----:B-1----:R-:W2:Y:S06]  /*0930*/  LDG.E R3, desc[UR14][R2.64] ;  /* 0x0000000e02037981 */ /* 0x002eac000c1e1900 */
[----:B0-----:R-:W2:Y:S02]  /*0940*/  LDC.64 R4, c[0x0][0x388] ;  /* 0x0000e200ff047b82 */ /* 0x001ea40000000a00 */
[----:B--2---:R-:W-:Y:S01]  /*0950*/  STG.E desc[UR14][R4.64], R3 ;  /* 0x0000000304007986 */ /* 0x004fe2000c10190e */
[----:B------:R-:W-:Y:S05]  /*0960*/  EXIT ;  /* 0x000000000000794d */ /* 0x000fea0003800000 */
.L_x_9:
[----:B------:R-:W-:Y:S05]  /*0970*/  BPT.TRAP 0x1 ;  /* 0x000000040000795c */ /* 0x000fea0000300000 */
.L_x_4:
[----:B------:R-:W-:Y:S01]  /*0980*/  BSSY B0, `(.L_x_16) ;  /* 0x0000009000007945 */ /* 0x000fe20003800000 */
[----:B0-----:R-:W-:Y:S01]  /*0990*/  CS2R R10, SRZ ;  /* 0x00000000000a7805 */ /* 0x001fe2000001ff00 */
[----:B------:R-:W-:-:S07]  /*09a0*/  IMAD.MOV.U32 R9, RZ, RZ, -0x1 ;  /* 0xffffffffff097424 */ /* 0x000fce00078e00ff */
[----:B------:R-:W-:Y:S05]  /*09b0*/  WARPSYNC.COLLECTIVE.ALL `(.L_x_17) ;  /* 0x0000000000147948 */ /* 0x000fea0003c00000 */
[----:B------:R-:W-:-:S04]  /*09c0*/  SHF.L.U32 R11, R11, 0x10, RZ ;  /* 0x000000100b0b7819 */ /* 0x000fc800000006ff */
[----:B------:R-:W-:-:S05]  /*09d0*/  LOP3.LUT R11, R11, 0xf, R10, 0xf8, !PT ;  /* 0x0000000f0b0b7812 */ /* 0x000fca00078ef80a */
[----:B------:R0:W-:Y:S02]  /*09e0*/  BAR.SYNC.DEFER_BLOCKING R11, R11 ;  /* 0x0000000b0000731d */ /* 0x0001e40000010000 */
[----:B0-----:R-:W-:-:S04]  /*09f0*/  SHF.R.U32 R11, R11, 0x10, RZ ;  /* 0x000000100b0b7819 */ /* 0x001fc800000016ff */
[----:B------:R-:W-:Y:S05]  /*0a00*/  ENDCOLLECTIVE ;  /* 0x000000000000791b */ /* 0x000fea0003800000 */
.L_x_17:
[----:B------:R-:W-:Y:S05]  /*0a10*/  BSYNC B0 ;  /* 0x0000000000007941 */ /* 0x000fea0003800000 */
.L_x_16:
[----:B------:R-:W-:Y:S05]  /*0a20*/  BRA `(.L_x_18) ;  /* 0xfffffff800847947 */ /* 0x000fea000383ffff */
.L_x_10:
[----:B------:R-:W-:Y:S01]  /*0a30*/  BSSY B1, `(.L_x_19) ;  /* 0x0000009000017945 */ /* 0x000fe20003800000 */
[----:B0-----:R-:W-:Y:S02]  /*0a40*/  CS2R R10, SRZ ;  /* 0x00000000000a7805 */ /* 0x001fe4000001ff00 */
[----:B------:R-:W-:-:S07]  /*0a50*/  MOV R9, 0xffffffff ;  /* 0xffffffff00097802 */ /* 0x000fce0000000f00 */
[----:B------:R-:W-:Y:S05]  /*0a60*/  WARPSYNC.COLLECTIVE.ALL `(.L_x_20) ;  /* 0x0000000000147948 */ /* 0x000fea0003c00000 */
[----:B------:R-:W-:-:S04]  /*0a70*/  SHF.L.U32 R11, R11, 0x10, RZ ;  /* 0x000000100b0b7819 */ /* 0x000fc800000006ff */
[----:B------:R-:W-:-:S05]  /*0a80*/  LOP3.LUT R11, R11, 0xf, R10, 0xf8, !PT ;  /* 0x0000000f0b0b7812 */ /* 0x000fca00078ef80a */
[----:B------:R0:W-:Y:S02]  /*0a90*/  BAR.SYNC.DEFER_BLOCKING R11, R11 ;  /* 0x0000000b0000731d */ /* 0x0001e40000010000 */
[----:B0-----:R-:W-:-:S04]  /*0aa0*/  SHF.R.U32 R11, R11, 0x10, RZ ;  /* 0x000000100b0b7819 */ /* 0x001fc800000016ff */
[----:B------:R-:W-:Y:S05]  /*0ab0*/  ENDCOLLECTIVE ;  /* 0x000000000000791b */ /* 0x000fea0003800000 */
.L_x_20:
[----:B------:R-:W-:Y:S05]  /*0ac0*/  BSYNC B1 ;  /* 0x0000000000017941 */ /* 0x000fea0003800000 */
.L_x_19:
[----:B------:R-:W-:Y:S05]  /*0ad0*/  BRA `(.L_x_21) ;  /* 0xfffffffc000c7947 */ /* 0x000fea000383ffff */
.L_x_14:
        /* <DEDUP_REMOVED lines=9> */
.L_x_23:
[----:B------:R-:W-:Y:S05]  /*0b70*/  BSYNC B1 ;  /* 0x0000000000017941 */ /* 0x000fea0003800000 */
.L_x_22:
[----:B------:R-:W-:Y:S05]  /*0b80*/  BRA `(.L_x_24) ;  /* 0xfffffffc004c7947 */ /* 0x000fea000383ffff */
.L_x_25:
[----:B------:R-:W-:-:S00]  /*0b90*/  BRA `(.L_x_25) ;  /* 0xfffffffc00fc7947 */ /* 0x000fc0000383ffff */
[----:B------:R-:W-:-:S00]  /*0ba0*/  NOP ;  /* 0x0000000000007918 */ /* 0x000fc00000000000 */
        /* <DEDUP_REMOVED lines=13> */
.L_x_26:


//--------------------- .nv.shared.reserved.0     --------------------------
	.section	.nv.shared.reserved.0,"aw",@nobits
	.weak		__nv_reservedSMEM_offset_0_alias
	.size		__nv_reservedSMEM_offset_0_alias, 0, 64
	.other		__nv_reservedSMEM_offset_0_alias,@"STO_CUDA_RESERVED_SHARED STV_DEFAULT"
__nv_reservedSMEM_offset_0_alias:
	.zero		0
	.zero		64


//--------------------- .nv.constant0._Z20cooperativeSumKernelPiS_i --------------------------
	.section	.nv.constant0._Z20cooperativeSumKernelPiS_i,"a",@progbits
	.sectionflags	@""
	.align	4
.nv.constant0._Z20cooperativeSumKernelPiS_i:
	.zero		916


//--------------------- SYMBOLS --------------------------

	.type		.nv.reservedSmem.offset0,@object
	.size		.nv.reservedSmem.offset0,0x4
